	.headerflags	@"EF_CUDA_TEXMODE_UNIFIED EF_CUDA_64BIT_ADDRESS EF_CUDA_ACCELERATORS EF_CUDA_SM90 EF_CUDA_VIRTUAL_SM(EF_CUDA_SM90)"
	.elftype	@"ET_EXEC"


//--------------------- .nv.info                  --------------------------
	.section	.nv.info,"",@"SHT_CUDA_INFO"
	.align	4


	//----- nvinfo : EIATTR_REGCOUNT
	.align		4
        /*0000*/ 	.byte	0x04, 0x2f
        /*0002*/ 	.short	(.L_3 - .L_2)
	.align		4
.L_2:
        /*0004*/ 	.word	index@(triton_poi_fused__native_batch_norm_legit_no_training__prelu_kernel_17)
        /*0008*/ 	.word	0x00000012


	//----- nvinfo : EIATTR_MIN_STACK_SIZE
	.align		4
.L_3:
        /*000c*/ 	.byte	0x04, 0x12
        /*000e*/ 	.short	(.L_5 - .L_4)
	.align		4
.L_4:
        /*0010*/ 	.word	index@(triton_poi_fused__native_batch_norm_legit_no_training__prelu_kernel_17)
        /*0014*/ 	.word	0x00000000


	//----- nvinfo : EIATTR_FRAME_SIZE
	.align		4
.L_5:
        /*0018*/ 	.byte	0x04, 0x11
        /*001a*/ 	.short	(.L_7 - .L_6)
	.align		4
.L_6:
        /*001c*/ 	.word	index@(triton_poi_fused__native_batch_norm_legit_no_training__prelu_kernel_17)
        /*0020*/ 	.word	0x00000000


	//----- nvinfo : EIATTR_MIN_STACK_SIZE
	.align		4
.L_7:
        /*0024*/ 	.byte	0x04, 0x12
        /*0026*/ 	.short	(.L_9 - .L_8)
	.align		4
.L_8:
        /*0028*/ 	.word	index@(triton_poi_fused__native_batch_norm_legit_no_training__prelu_kernel_17)
        /*002c*/ 	.word	0x00000000
.L_9:


//--------------------- .nv.info.triton_poi_fused__native_batch_norm_legit_no_training__prelu_kernel_17 --------------------------
	.section	.nv.info.triton_poi_fused__native_batch_norm_legit_no_training__prelu_kernel_17,"",@"SHT_CUDA_INFO"
	.sectionflags	@""
	.align	4


	//----- nvinfo : EIATTR_CUDA_API_VERSION
	.align		4
        /*0000*/ 	.byte	0x04, 0x37
        /*0002*/ 	.short	(.L_11 - .L_10)
.L_10:
        /*0004*/ 	.word	0x0000007c


	//----- nvinfo : EIATTR_KPARAM_INFO
	.align		4
.L_11:
        /*0008*/ 	.byte	0x04, 0x17
        /*000a*/ 	.short	(.L_13 - .L_12)
.L_12:
        /*000c*/ 	.word	0x00000000
        /*0010*/ 	.short	0x0007
        /*0012*/ 	.short	0x0038
        /*0014*/ 	.byte	0x00, 0xf0, 0x11, 0x00


	//----- nvinfo : EIATTR_KPARAM_INFO
	.align		4
.L_13:
        /*0018*/ 	.byte	0x04, 0x17
        /*001a*/ 	.short	(.L_15 - .L_14)
.L_14:
        /*001c*/ 	.word	0x00000000
        /*0020*/ 	.short	0x0006
        /*0022*/ 	.short	0x0030
        /*0024*/ 	.byte	0x00, 0xf4, 0x21, 0x00


	//----- nvinfo : EIATTR_KPARAM_INFO
	.align		4
.L_15:
        /*0028*/ 	.byte	0x04, 0x17
        /*002a*/ 	.short	(.L_17 - .L_16)
.L_16:
        /*002c*/ 	.word	0x00000000
        /*0030*/ 	.short	0x0005
        /*0032*/ 	.short	0x0028
        /*0034*/ 	.byte	0x00, 0xf4, 0x21, 0x00


	//----- nvinfo : EIATTR_KPARAM_INFO
	.align		4
.L_17:
        /*0038*/ 	.byte	0x04, 0x17
        /*003a*/ 	.short	(.L_19 - .L_18)
.L_18:
        /*003c*/ 	.word	0x00000000
        /*0040*/ 	.short	0x0004
        /*0042*/ 	.short	0x0020
        /*0044*/ 	.byte	0x00, 0xf4, 0x21, 0x00


	//----- nvinfo : EIATTR_KPARAM_INFO
	.align		4
.L_19:
        /*0048*/ 	.byte	0x04, 0x17
        /*004a*/ 	.short	(.L_21 - .L_20)
.L_20:
        /*004c*/ 	.word	0x00000000
        /*0050*/ 	.short	0x0003
        /*0052*/ 	.short	0x0018
        /*0054*/ 	.byte	0x00, 0xf4, 0x21, 0x00


	//----- nvinfo : EIATTR_KPARAM_INFO
	.align		4
.L_21:
        /*0058*/ 	.byte	0x04, 0x17
        /*005a*/ 	.short	(.L_23 - .L_22)
.L_22:
        /*005c*/ 	.word	0x00000000
        /*0060*/ 	.short	0x0002
        /*0062*/ 	.short	0x0010
        /*0064*/ 	.byte	0x00, 0xf4, 0x21, 0x00


	//----- nvinfo : EIATTR_KPARAM_INFO
	.align		4
.L_23:
        /*0068*/ 	.byte	0x04, 0x17
        /*006a*/ 	.short	(.L_25 - .L_24)
.L_24:
        /*006c*/ 	.word	0x00000000
        /*0070*/ 	.short	0x0001
        /*0072*/ 	.short	0x0008
        /*0074*/ 	.byte	0x00, 0xf4, 0x21, 0x00


	//----- nvinfo : EIATTR_KPARAM_INFO
	.align		4
.L_25:
        /*0078*/ 	.byte	0x04, 0x17
        /*007a*/ 	.short	(.L_27 - .L_26)
.L_26:
        /*007c*/ 	.word	0x00000000
        /*0080*/ 	.short	0x0000
        /*0082*/ 	.short	0x0000
        /*0084*/ 	.byte	0x00, 0xf4, 0x21, 0x00


	//----- nvinfo : EIATTR_SPARSE_MMA_MASK
	.align		4
.L_27:
        /*0088*/ 	.byte	0x03, 0x50
        /*008a*/ 	.short	0x0000


	//----- nvinfo : EIATTR_MAXREG_COUNT
	.align		4
        /*008c*/ 	.byte	0x03, 0x1b
        /*008e*/ 	.short	0x00ff


	//----- nvinfo : EIATTR_EXIT_INSTR_OFFSETS
	.align		4
        /*0090*/ 	.byte	0x04, 0x1c
        /*0092*/ 	.short	(.L_29 - .L_28)


	//   ....[0]....
.L_28:
        /*0094*/ 	.word	0x00000300


	//----- nvinfo : EIATTR_REQNTID
	.align		4
.L_29:
        /*0098*/ 	.byte	0x04, 0x10
        /*009a*/ 	.short	(.L_31 - .L_30)
.L_30:
        /*009c*/ 	.word	0x00000080
        /*00a0*/ 	.word	0x00000001
        /*00a4*/ 	.word	0x00000001


	//----- nvinfo : EIATTR_CBANK_PARAM_SIZE
	.align		4
.L_31:
        /*00a8*/ 	.byte	0x03, 0x19
        /*00aa*/ 	.short	0x003c


	//----- nvinfo : EIATTR_PARAM_CBANK
	.align		4
        /*00ac*/ 	.byte	0x04, 0x0a
        /*00ae*/ 	.short	(.L_33 - .L_32)
	.align		4
.L_32:
        /*00b0*/ 	.word	index@(.nv.constant0.triton_poi_fused__native_batch_norm_legit_no_training__prelu_kernel_17)
        /*00b4*/ 	.short	0x0210
        /*00b6*/ 	.short	0x003c


	//----- nvinfo : EIATTR_SW_WAR
	.align		4
.L_33:
        /*00b8*/ 	.byte	0x04, 0x36
        /*00ba*/ 	.short	(.L_35 - .L_34)
.L_34:
        /*00bc*/ 	.word	0x00000008
.L_35:


//--------------------- .nv.callgraph             --------------------------
	.section	.nv.callgraph,"",@"SHT_CUDA_CALLGRAPH"
	.align	4
	.sectionentsize	8
	.align		4
        /*0000*/ 	.word	0x00000000
	.align		4
        /*0004*/ 	.word	0xffffffff
	.align		4
        /*0008*/ 	.word	0x00000000
	.align		4
        /*000c*/ 	.word	0xfffffffe
	.align		4
        /*0010*/ 	.word	0x00000000
	.align		4
        /*0014*/ 	.word	0xfffffffd
	.align		4
        /*0018*/ 	.word	0x00000000
	.align		4
        /*001c*/ 	.word	0xfffffffc


//--------------------- .nv.constant4             --------------------------
	.section	.nv.constant4,"a",@progbits
	.align	8
	.align		8
.nv.constant4:
        /*0000*/ 	.dword	_$_str
	.align		8
        /*0008*/ 	.dword	_$_str_$_2


//--------------------- .text.triton_poi_fused__native_batch_norm_legit_no_training__prelu_kernel_17 --------------------------
	.section	.text.triton_poi_fused__native_batch_norm_legit_no_training__prelu_kernel_17,"ax",@progbits
	.align	128
        .global         triton_poi_fused__native_batch_norm_legit_no_training__prelu_kernel_17
        .type           triton_poi_fused__native_batch_norm_legit_no_training__prelu_kernel_17,@function
        .size           triton_poi_fused__native_batch_norm_legit_no_training__prelu_kernel_17,(.L_x_1 - triton_poi_fused__native_batch_norm_legit_no_training__prelu_kernel_17)
        .other          triton_poi_fused__native_batch_norm_legit_no_training__prelu_kernel_17,@"STO_CUDA_ENTRY STV_DEFAULT"
triton_poi_fused__native_batch_norm_legit_no_training__prelu_kernel_17:
.text.triton_poi_fused__native_batch_norm_legit_no_training__prelu_kernel_17:
[----:B------:R-:W-:Y:S01]  /*0000*/  LDC R1, c[0x0][0x28] ;  /* 0x00000a00ff017b82 */ /* 0x000fe20000000800 */
[----:B------:R-:W1:Y:S07]  /*0010*/  S2R R0, SR_TID.X ;  /* 0x0000000000007919 */ /* 0x000e6e0000002100 */
[----:B------:R-:W2:Y:S01]  /*0020*/  LDC.64 R6, c[0x0][0x228] ;  /* 0x00008a00ff067b82 */ /* 0x000ea20000000a00 */
[----:B------:R-:W-:Y:S01]  /*0030*/  ULDC.64 UR4, c[0x0][0x208] ;  /* 0x0000820000047ab9 */ /* 0x000fe20000000a00 */
[----:B------:R-:W3:Y:S06]  /*0040*/  S2R R3, SR_CTAID.X ;  /* 0x0000000000037919 */ /* 0x000eec0000002500 */
[----:B------:R-:W4:Y:S08]  /*0050*/  LDC.64 R4, c[0x0][0x220] ;  /* 0x00008800ff047b82 */ /* 0x000f300000000a00 */
[----:B------:R-:W5:Y:S08]  /*0060*/  LDC.64 R8, c[0x0][0x230] ;  /* 0x00008c00ff087b82 */ /* 0x000f700000000a00 */
[----:B------:R-:W5:Y:S01]  /*0070*/  LDC.64 R10, c[0x0][0x238] ;  /* 0x00008e00ff0a7b82 */ /* 0x000f620000000a00 */
[----:B-1----:R-:W-:-:S07]  /*0080*/  LOP3.LUT R0, R0, 0x7f, RZ, 0xc0, !PT ;  /* 0x0000007f00007812 */ /* 0x002fce00078ec0ff */
[----:B------:R-:W1:Y:S01]  /*0090*/  LDC.64 R12, c[0x0][0x240] ;  /* 0x00009000ff0c7b82 */ /* 0x000e620000000a00 */
[----:B---3--:R-:W-:Y:S02]  /*00a0*/  SHF.R.S32.HI R2, RZ, 0x18, R3 ;  /* 0x00000018ff027819 */ /* 0x008fe40000011403 */
[----:B------:R-:W-:Y:S02]  /*00b0*/  LEA R0, R3, R0, 0x7 ;  /* 0x0000000003007211 */ /* 0x000fe400078e38ff */
[----:B------:R-:W-:-:S04]  /*00c0*/  SGXT R3, R2, 0x1 ;  /* 0x000000010203781a */ /* 0x000fc80000000200 */
[----:B------:R-:W-:-:S04]  /*00d0*/  LEA.HI R3, R3, R0, RZ, 0x5 ;  /* 0x0000000003037211 */ /* 0x000fc800078f28ff */
[----:B------:R-:W-:-:S04]  /*00e0*/  LOP3.LUT R3, R3, 0xffffffe0, RZ, 0xc0, !PT ;  /* 0xffffffe003037812 */ /* 0x000fc800078ec0ff */
[----:B------:R-:W-:Y:S02]  /*00f0*/  IADD3 R15, R0, -R3, RZ ;  /* 0x80000003000f7210 */ /* 0x000fe40007ffe0ff */
[----:B------:R-:W3:Y:S03]  /*0100*/  LDC.64 R2, c[0x0][0x218] ;  /* 0x00008600ff027b82 */ /* 0x000ee60000000a00 */
[----:B--2---:R-:W-:-:S05]  /*0110*/  IMAD.WIDE R6, R15, 0x4, R6 ;  /* 0x000000040f067825 */ /* 0x004fca00078e0206 */
[----:B------:R2:W2:Y:S01]  /*0120*/  LDG.E.EL R14, desc[UR4][R6.64] ;  /* 0x00000004060e7981 */ /* 0x0004a2000c2e1900 */
[----:B----4-:R-:W-:-:S04]  /*0130*/  IMAD.WIDE R4, R15, 0x4, R4 ;  /* 0x000000040f047825 */ /* 0x010fc800078e0204 */
[C---:B-----5:R-:W-:Y:S02]  /*0140*/  IMAD.WIDE R8, R15.reuse, 0x4, R8 ;  /* 0x000000040f087825 */ /* 0x060fe400078e0208 */
[----:B------:R-:W4:Y:S02]  /*0150*/  LDG.E.EL R5, desc[UR4][R4.64] ;  /* 0x0000000404057981 */ /* 0x000f24000c2e1900 */
[----:B---3--:R-:W-:Y:S02]  /*0160*/  IMAD.WIDE R2, R0, 0x4, R2 ;  /* 0x0000000400027825 */ /* 0x008fe400078e0202 */
[----:B------:R-:W3:Y:S02]  /*0170*/  LDG.E.EL R8, desc[UR4][R8.64] ;  /* 0x0000000408087981 */ /* 0x000ee4000c2e1900 */
[C---:B0-2---:R-:W-:Y:S02]  /*0180*/  IMAD.WIDE R6, R15.reuse, 0x4, R10 ;  /* 0x000000040f067825 */ /* 0x045fe400078e020a */
[----:B------:R0:W4:Y:S04]  /*0190*/  LDG.E R2, desc[UR4][R2.64] ;  /* 0x0000000402027981 */ /* 0x000128000c1e1900 */
[----:B------:R-:W3:Y:S01]  /*01a0*/  LDG.E.EL R7, desc[UR4][R6.64] ;  /* 0x0000000406077981 */ /* 0x000ee2000c2e1900 */
[----:B-1----:R-:W-:-:S06]  /*01b0*/  IMAD.WIDE R10, R15, 0x4, R12 ;  /* 0x000000040f0a7825 */ /* 0x002fcc00078e020c */
[----:B------:R-:W2:Y:S01]  /*01c0*/  LDG.E.EL R10, desc[UR4][R10.64] ;  /* 0x000000040a0a7981 */ /* 0x000ea2000c2e1900 */
[----:B0-----:R-:W-:Y:S01]  /*01d0*/  HFMA2.MMA R3, -RZ, RZ, 1.625, 0 ;  /* 0x3e800000ff037435 */ /* 0x001fe200000001ff */
[----:B------:R-:W-:-:S04]  /*01e0*/  FADD R14, R14, 9.9999997473787516356e-06 ;  /* 0x3727c5ac0e0e7421 */ /* 0x000fc80000000000 */
[----:B------:R-:W0:Y:S02]  /*01f0*/  MUFU.SQRT R12, R14 ;  /* 0x0000000e000c7308 */ /* 0x000e240000002000 */
[C---:B0-----:R-:W-:Y:S02]  /*0200*/  FSETP.GT.AND P0, PT, R12.reuse, 8.50705917302346158658e+37, PT ;  /* 0x7e8000000c00780b */ /* 0x041fe40003f04000 */
[----:B------:R-:W-:-:S11]  /*0210*/  FSETP.GEU.AND P1, PT, R12, 1.175494350822287508e-38, PT ;  /* 0x008000000c00780b */ /* 0x000fd60003f2e000 */
[----:B------:R-:W-:-:S04]  /*0220*/  @P0 FMUL R12, R12, 0.25 ;  /* 0x3e8000000c0c0820 */ /* 0x000fc80000400000 */
[----:B------:R-:W-:-:S06]  /*0230*/  @!P1 FMUL R12, R12, 16777216 ;  /* 0x4b8000000c0c9820 */ /* 0x000fcc0000400000 */
[----:B------:R-:W0:Y:S01]  /*0240*/  MUFU.RCP R12, R12 ;  /* 0x0000000c000c7308 */ /* 0x000e220000001000 */
[----:B------:R-:W-:Y:S01]  /*0250*/  FSEL R3, R3, 1, P0 ;  /* 0x3f80000003037808 */ /* 0x000fe20000000000 */
[----:B----4-:R-:W-:-:S04]  /*0260*/  FADD R5, R2, -R5 ;  /* 0x8000000502057221 */ /* 0x010fc80000000000 */
[----:B------:R-:W-:-:S04]  /*0270*/  @!P1 FMUL R3, R3, 16777216 ;  /* 0x4b80000003039820 */ /* 0x000fc80000400000 */
[----:B0-----:R-:W-:Y:S02]  /*0280*/  FMUL R4, R12, R3 ;  /* 0x000000030c047220 */ /* 0x001fe40000400000 */
[----:B------:R-:W0:Y:S02]  /*0290*/  LDC.64 R2, c[0x0][0x210] ;  /* 0x00008400ff027b82 */ /* 0x000e240000000a00 */
[----:B------:R-:W-:-:S04]  /*02a0*/  FMUL R4, R5, R4 ;  /* 0x0000000405047220 */ /* 0x000fc80000400000 */
[----:B---3--:R-:W-:-:S05]  /*02b0*/  FFMA R7, R8, R4, R7 ;  /* 0x0000000408077223 */ /* 0x008fca0000000007 */
[----:B------:R-:W-:Y:S01]  /*02c0*/  FSETP.GT.AND P0, PT, R7, RZ, PT ;  /* 0x000000ff0700720b */ /* 0x000fe20003f04000 */
[----:B0-----:R-:W-:-:S12]  /*02d0*/  IMAD.WIDE R2, R0, 0x4, R2 ;  /* 0x0000000400027825 */ /* 0x001fd800078e0202 */
[----:B--2---:R-:W-:-:S05]  /*02e0*/  @!P0 FMUL R7, R10, R7 ;  /* 0x000000070a078220 */ /* 0x004fca0000400000 */
[----:B------:R-:W-:Y:S01]  /*02f0*/  STG.E desc[UR4][R2.64], R7 ;  /* 0x0000000702007986 */ /* 0x000fe2000c101904 */
[----:B------:R-:W-:Y:S05]  /*0300*/  EXIT ;  /* 0x000000000000794d */ /* 0x000fea0003800000 */
.L_x_0:
[----:B------:R-:W-:-:S00]  /*0310*/  BRA `(.L_x_0) ;  /* 0xfffffffc00fc7947 */ /* 0x000fc0000383ffff */
[----:B------:R-:W-:-:S00]  /*0320*/  NOP ;  /* 0x0000000000007918 */ /* 0x000fc00000000000 */
        /* <DEDUP_REMOVED lines=13> */
.L_x_1:


//--------------------- .nv.global.init           --------------------------
	.section	.nv.global.init,"aw",@progbits
.nv.global.init:
	.type		_$_str,@object
	.size		_$_str,(_$_str_$_2 - _$_str)
_$_str:
        /*0000*/ 	.byte	0x5f, 0x5f, 0x43, 0x55, 0x44, 0x41, 0x5f, 0x46, 0x54, 0x5a, 0x00
	.type		_$_str_$_2,@object
	.size		_$_str_$_2,(.L_1 - _$_str_$_2)
_$_str_$_2:
        /*000b*/ 	.byte	0x5f, 0x5f, 0x43, 0x55, 0x44, 0x41, 0x5f, 0x50, 0x52, 0x45, 0x43, 0x5f, 0x53, 0x51, 0x52, 0x54
        /*001b*/ 	.byte	0x00
.L_1:


//--------------------- .nv.constant0.triton_poi_fused__native_batch_norm_legit_no_training__prelu_kernel_17 --------------------------
	.section	.nv.constant0.triton_poi_fused__native_batch_norm_legit_no_training__prelu_kernel_17,"a",@progbits
	.sectionflags	@""
	.align	4
.nv.constant0.triton_poi_fused__native_batch_norm_legit_no_training__prelu_kernel_17:
	.zero		588
